//
// Generated by NVIDIA NVVM Compiler
//
// Compiler Build ID: CL-36424714
// Cuda compilation tools, release 13.0, V13.0.88
// Based on NVVM 20.0.0
//

.version 9.0
.target sm_100
.address_size 64

	// .globl	_Z14coalesced_readPKfPfi

.visible .entry _Z14coalesced_readPKfPfi(
	.param .u64 .ptr .align 1 _Z14coalesced_readPKfPfi_param_0,
	.param .u64 .ptr .align 1 _Z14coalesced_readPKfPfi_param_1,
	.param .u32 _Z14coalesced_readPKfPfi_param_2
)
{
	.reg .pred 	%p<2>;
	.reg .b32 	%r<6>;
	.reg .b32 	%f<3>;
	.reg .b64 	%rd<8>;

	ld.param.u64 	%rd1, [_Z14coalesced_readPKfPfi_param_0];
	ld.param.u64 	%rd2, [_Z14coalesced_readPKfPfi_param_1];
	ld.param.u32 	%r2, [_Z14coalesced_readPKfPfi_param_2];
	mov.u32 	%r3, %ctaid.x;
	mov.u32 	%r4, %ntid.x;
	mov.u32 	%r5, %tid.x;
	mad.lo.s32 	%r1, %r3, %r4, %r5;
	setp.ge.s32 	%p1, %r1, %r2;
	@%p1 bra 	$L__BB0_2;
	cvta.to.global.u64 	%rd3, %rd1;
	cvta.to.global.u64 	%rd4, %rd2;
	mul.wide.s32 	%rd5, %r1, 4;
	add.s64 	%rd6, %rd3, %rd5;
	ld.global.f32 	%f1, [%rd6];
	add.f32 	%f2, %f1, %f1;
	add.s64 	%rd7, %rd4, %rd5;
	st.global.f32 	[%rd7], %f2;
$L__BB0_2:
	ret;

}
	// .globl	_Z12strided_readPKfPfii
.visible .entry _Z12strided_readPKfPfii(
	.param .u64 .ptr .align 1 _Z12strided_readPKfPfii_param_0,
	.param .u64 .ptr .align 1 _Z12strided_readPKfPfii_param_1,
	.param .u32 _Z12strided_readPKfPfii_param_2,
	.param .u32 _Z12strided_readPKfPfii_param_3
)
{
	.reg .pred 	%p<2>;
	.reg .b32 	%r<8>;
	.reg .b32 	%f<3>;
	.reg .b64 	%rd<9>;

	ld.param.u64 	%rd1, [_Z12strided_readPKfPfii_param_0];
	ld.param.u64 	%rd2, [_Z12strided_readPKfPfii_param_1];
	ld.param.u32 	%r3, [_Z12strided_readPKfPfii_param_2];
	ld.param.u32 	%r4, [_Z12strided_readPKfPfii_param_3];
	mov.u32 	%r5, %ctaid.x;
	mov.u32 	%r6, %ntid.x;
	mov.u32 	%r7, %tid.x;
	mad.lo.s32 	%r1, %r5, %r6, %r7;
	mul.lo.s32 	%r2, %r4, %r1;
	setp.ge.s32 	%p1, %r2, %r3;
	@%p1 bra 	$L__BB1_2;
	cvta.to.global.u64 	%rd3, %rd1;
	cvta.to.global.u64 	%rd4, %rd2;
	mul.wide.s32 	%rd5, %r2, 4;
	add.s64 	%rd6, %rd3, %rd5;
	ld.global.f32 	%f1, [%rd6];
	add.f32 	%f2, %f1, %f1;
	mul.wide.s32 	%rd7, %r1, 4;
	add.s64 	%rd8, %rd4, %rd7;
	st.global.f32 	[%rd8], %f2;
$L__BB1_2:
	ret;

}


// ===== COMPILED SASS (sm_100) =====

	.target	sm_100

	.elftype	@"ET_EXEC"


//--------------------- .note.nv.tkinfo           --------------------------
	.section	.note.nv.tkinfo,"",@"SHT_NOTE"
	.sectionflags	@"SHF_NOTE_NV_TKINFO"
	.tkinfo
        /*0018*/ 	.word	0x00000002
        /*0030*/ 	.string	""
        /*0030*/ 	.string	"ptxas"
        /*0030*/ 	.string	"Cuda compilation tools, release 13.0, V13.0.88"
        /*0030*/ 	.string	"Build cuda_13.0.r13.0/compiler.36424714_0"
        /*0030*/ 	.string	"-arch sm_100 -m 64 "



//--------------------- .note.nv.cuinfo           --------------------------
	.section	.note.nv.cuinfo,"",@"SHT_NOTE"
	.sectionflags	@"SHF_NOTE_NV_CUINFO"
        /*0018*/ 	.short	0x0002
        /*001a*/ 	.short	0x0064
        /*001c*/ 	.short	0x0082
	.zero		2


//--------------------- .nv.info                  --------------------------
	.section	.nv.info,"",@"SHT_CUDA_INFO"
	.align	4


	//----- nvinfo : EIATTR_REGCOUNT
	.align		4
        /*0000*/ 	.byte	0x04, 0x2f
        /*0002*/ 	.short	(.L_1 - .L_0)
	.align		4
.L_0:
        /*0004*/ 	.word	index@(_Z14coalesced_readPKfPfi)
        /*0008*/ 	.word	0x0000000a


	//----- nvinfo : EIATTR_FRAME_SIZE
	.align		4
.L_1:
        /*000c*/ 	.byte	0x04, 0x11
        /*000e*/ 	.short	(.L_3 - .L_2)
	.align		4
.L_2:
        /*0010*/ 	.word	index@(_Z14coalesced_readPKfPfi)
        /*0014*/ 	.word	0x00000000


	//----- nvinfo : EIATTR_REGCOUNT
	.align		4
.L_3:
        /*0018*/ 	.byte	0x04, 0x2f
        /*001a*/ 	.short	(.L_5 - .L_4)
	.align		4
.L_4:
        /*001c*/ 	.word	index@(_Z12strided_readPKfPfii)
        /*0020*/ 	.word	0x0000000a


	//----- nvinfo : EIATTR_FRAME_SIZE
	.align		4
.L_5:
        /*0024*/ 	.byte	0x04, 0x11
        /*0026*/ 	.short	(.L_7 - .L_6)
	.align		4
.L_6:
        /*0028*/ 	.word	index@(_Z12strided_readPKfPfii)
        /*002c*/ 	.word	0x00000000


	//----- nvinfo : EIATTR_MIN_STACK_SIZE
	.align		4
.L_7:
        /*0030*/ 	.byte	0x04, 0x12
        /*0032*/ 	.short	(.L_9 - .L_8)
	.align		4
.L_8:
        /*0034*/ 	.word	index@(_Z12strided_readPKfPfii)
        /*0038*/ 	.word	0x00000000


	//----- nvinfo : EIATTR_MIN_STACK_SIZE
	.align		4
.L_9:
        /*003c*/ 	.byte	0x04, 0x12
        /*003e*/ 	.short	(.L_11 - .L_10)
	.align		4
.L_10:
        /*0040*/ 	.word	index@(_Z14coalesced_readPKfPfi)
        /*0044*/ 	.word	0x00000000
.L_11:


//--------------------- .nv.compat                --------------------------
	.section	.nv.compat,"",@"SHT_CUDA_COMPAT_INFO"
	.align	4
        /*0000*/ 	.byte	0x02, 0x09, 0x00, 0x00, 0x02, 0x02, 0x01, 0x00, 0x02, 0x05, 0x05, 0x00, 0x03, 0x07, 0x01, 0x01
        /*0010*/ 	.byte	0x02, 0x03, 0x00, 0x00, 0x02, 0x06, 0x01, 0x00, 0x04, 0x0b, 0x08, 0x00, 0x09, 0x00, 0x00, 0x00
        /*0020*/ 	.byte	0x00, 0x00, 0x00, 0x00


//--------------------- .nv.info._Z12strided_readPKfPfii --------------------------
	.section	.nv.info._Z12strided_readPKfPfii,"",@"SHT_CUDA_INFO"
	.sectionflags	@""
	.align	4


	//----- nvinfo : EIATTR_CUDA_API_VERSION
	.align		4
        /*0000*/ 	.byte	0x04, 0x37
        /*0002*/ 	.short	(.L_13 - .L_12)
.L_12:
        /*0004*/ 	.word	0x00000082


	//----- nvinfo : EIATTR_KPARAM_INFO
	.align		4
.L_13:
        /*0008*/ 	.byte	0x04, 0x17
        /*000a*/ 	.short	(.L_15 - .L_14)
.L_14:
        /*000c*/ 	.word	0x00000000
        /*0010*/ 	.short	0x0003
        /*0012*/ 	.short	0x0014
        /*0014*/ 	.byte	0x00, 0xf0, 0x11, 0x00


	//----- nvinfo : EIATTR_KPARAM_INFO
	.align		4
.L_15:
        /*0018*/ 	.byte	0x04, 0x17
        /*001a*/ 	.short	(.L_17 - .L_16)
.L_16:
        /*001c*/ 	.word	0x00000000
        /*0020*/ 	.short	0x0002
        /*0022*/ 	.short	0x0010
        /*0024*/ 	.byte	0x00, 0xf0, 0x11, 0x00


	//----- nvinfo : EIATTR_KPARAM_INFO
	.align		4
.L_17:
        /*0028*/ 	.byte	0x04, 0x17
        /*002a*/ 	.short	(.L_19 - .L_18)
.L_18:
        /*002c*/ 	.word	0x00000000
        /*0030*/ 	.short	0x0001
        /*0032*/ 	.short	0x0008
        /*0034*/ 	.byte	0x00, 0xf5, 0x21, 0x00


	//----- nvinfo : EIATTR_KPARAM_INFO
	.align		4
.L_19:
        /*0038*/ 	.byte	0x04, 0x17
        /*003a*/ 	.short	(.L_21 - .L_20)
.L_20:
        /*003c*/ 	.word	0x00000000
        /*0040*/ 	.short	0x0000
        /*0042*/ 	.short	0x0000
        /*0044*/ 	.byte	0x00, 0xf5, 0x21, 0x00


	//----- nvinfo : EIATTR_SPARSE_MMA_MASK
	.align		4
.L_21:
        /*0048*/ 	.byte	0x03, 0x50
        /*004a*/ 	.short	0x0000


	//----- nvinfo : EIATTR_MAXREG_COUNT
	.align		4
        /*004c*/ 	.byte	0x03, 0x1b
        /*004e*/ 	.short	0x00ff


	//----- nvinfo : EIATTR_MERCURY_ISA_VERSION
	.align		4
        /*0050*/ 	.byte	0x03, 0x5f
        /*0052*/ 	.short	0x0101


	//----- nvinfo : EIATTR_VRC_CTA_INIT_COUNT
	.align		4
        /*0054*/ 	.byte	0x02, 0x4a
	.zero		1
	.zero		1


	//----- nvinfo : EIATTR_EXIT_INSTR_OFFSETS
	.align		4
        /*0058*/ 	.byte	0x04, 0x1c
        /*005a*/ 	.short	(.L_23 - .L_22)


	//   ....[0]....
.L_22:
        /*005c*/ 	.word	0x00000080


	//   ....[1]....
        /*0060*/ 	.word	0x00000110


	//----- nvinfo : EIATTR_CBANK_PARAM_SIZE
	.align		4
.L_23:
        /*0064*/ 	.byte	0x03, 0x19
        /*0066*/ 	.short	0x0018


	//----- nvinfo : EIATTR_PARAM_CBANK
	.align		4
        /*0068*/ 	.byte	0x04, 0x0a
        /*006a*/ 	.short	(.L_25 - .L_24)
	.align		4
.L_24:
        /*006c*/ 	.word	index@(.nv.constant0._Z12strided_readPKfPfii)
        /*0070*/ 	.short	0x0380
        /*0072*/ 	.short	0x0018


	//----- nvinfo : EIATTR_SW_WAR
	.align		4
.L_25:
        /*0074*/ 	.byte	0x04, 0x36
        /*0076*/ 	.short	(.L_27 - .L_26)
.L_26:
        /*0078*/ 	.word	0x00000008
.L_27:


//--------------------- .nv.info._Z14coalesced_readPKfPfi --------------------------
	.section	.nv.info._Z14coalesced_readPKfPfi,"",@"SHT_CUDA_INFO"
	.sectionflags	@""
	.align	4


	//----- nvinfo : EIATTR_CUDA_API_VERSION
	.align		4
        /*0000*/ 	.byte	0x04, 0x37
        /*0002*/ 	.short	(.L_29 - .L_28)
.L_28:
        /*0004*/ 	.word	0x00000082


	//----- nvinfo : EIATTR_KPARAM_INFO
	.align		4
.L_29:
        /*0008*/ 	.byte	0x04, 0x17
        /*000a*/ 	.short	(.L_31 - .L_30)
.L_30:
        /*000c*/ 	.word	0x00000000
        /*0010*/ 	.short	0x0002
        /*0012*/ 	.short	0x0010
        /*0014*/ 	.byte	0x00, 0xf0, 0x11, 0x00


	//----- nvinfo : EIATTR_KPARAM_INFO
	.align		4
.L_31:
        /*0018*/ 	.byte	0x04, 0x17
        /*001a*/ 	.short	(.L_33 - .L_32)
.L_32:
        /*001c*/ 	.word	0x00000000
        /*0020*/ 	.short	0x0001
        /*0022*/ 	.short	0x0008
        /*0024*/ 	.byte	0x00, 0xf5, 0x21, 0x00


	//----- nvinfo : EIATTR_KPARAM_INFO
	.align		4
.L_33:
        /*0028*/ 	.byte	0x04, 0x17
        /*002a*/ 	.short	(.L_35 - .L_34)
.L_34:
        /*002c*/ 	.word	0x00000000
        /*0030*/ 	.short	0x0000
        /*0032*/ 	.short	0x0000
        /*0034*/ 	.byte	0x00, 0xf5, 0x21, 0x00


	//----- nvinfo : EIATTR_SPARSE_MMA_MASK
	.align		4
.L_35:
        /*0038*/ 	.byte	0x03, 0x50
        /*003a*/ 	.short	0x0000


	//----- nvinfo : EIATTR_MAXREG_COUNT
	.align		4
        /*003c*/ 	.byte	0x03, 0x1b
        /*003e*/ 	.short	0x00ff


	//----- nvinfo : EIATTR_MERCURY_ISA_VERSION
	.align		4
        /*0040*/ 	.byte	0x03, 0x5f
        /*0042*/ 	.short	0x0101


	//----- nvinfo : EIATTR_VRC_CTA_INIT_COUNT
	.align		4
        /*0044*/ 	.byte	0x02, 0x4a
	.zero		1
	.zero		1


	//----- nvinfo : EIATTR_EXIT_INSTR_OFFSETS
	.align		4
        /*0048*/ 	.byte	0x04, 0x1c
        /*004a*/ 	.short	(.L_37 - .L_36)


	//   ....[0]....
.L_36:
        /*004c*/ 	.word	0x00000070


	//   ....[1]....
        /*0050*/ 	.word	0x00000100


	//----- nvinfo : EIATTR_CBANK_PARAM_SIZE
	.align		4
.L_37:
        /*0054*/ 	.byte	0x03, 0x19
        /*0056*/ 	.short	0x0014


	//----- nvinfo : EIATTR_PARAM_CBANK
	.align		4
        /*0058*/ 	.byte	0x04, 0x0a
        /*005a*/ 	.short	(.L_39 - .L_38)
	.align		4
.L_38:
        /*005c*/ 	.word	index@(.nv.constant0._Z14coalesced_readPKfPfi)
        /*0060*/ 	.short	0x0380
        /*0062*/ 	.short	0x0014


	//----- nvinfo : EIATTR_SW_WAR
	.align		4
.L_39:
        /*0064*/ 	.byte	0x04, 0x36
        /*0066*/ 	.short	(.L_41 - .L_40)
.L_40:
        /*0068*/ 	.word	0x00000008
.L_41:


//--------------------- .nv.callgraph             --------------------------
	.section	.nv.callgraph,"",@"SHT_CUDA_CALLGRAPH"
	.align	4
	.sectionentsize	8
	.align		4
        /*0000*/ 	.word	0x00000000
	.align		4
        /*0004*/ 	.word	0xffffffff
	.align		4
        /*0008*/ 	.word	0x00000000
	.align		4
        /*000c*/ 	.word	0xfffffffe
	.align		4
        /*0010*/ 	.word	0x00000000
	.align		4
        /*0014*/ 	.word	0xfffffffd
	.align		4
        /*0018*/ 	.word	0x00000000
	.align		4
        /*001c*/ 	.word	0xfffffffc


//--------------------- .text._Z12strided_readPKfPfii --------------------------
	.section	.text._Z12strided_readPKfPfii,"ax",@progbits
	.align	128
        .global         _Z12strided_readPKfPfii
        .type           _Z12strided_readPKfPfii,@function
        .size           _Z12strided_readPKfPfii,(.L_x_2 - _Z12strided_readPKfPfii)
        .other          _Z12strided_readPKfPfii,@"STO_CUDA_ENTRY STV_DEFAULT"
_Z12strided_readPKfPfii:
.text._Z12strided_readPKfPfii:
[----:B------:R-:W-:Y:S01]  /*0000*/  LDC R1, c[0x0][0x37c] ;  /* 0x0000df00ff017b82 */ /* 0x000fe20000000800 */
[----:B------:R-:W0:Y:S07]  /*0010*/  S2R R0, SR_TID.X ;  /* 0x0000000000007919 */ /* 0x000e2e0000002100 */
[----:B------:R-:W0:Y:S01]  /*0020*/  S2UR UR4, SR_CTAID.X ;  /* 0x00000000000479c3 */ /* 0x000e220000002500 */
[----:B------:R-:W1:Y:S07]  /*0030*/  LDCU.64 UR6, c[0x0][0x390] ;  /* 0x00007200ff0677ac */ /* 0x000e6e0008000a00 */
[----:B------:R-:W0:Y:S02]  /*0040*/  LDC R7, c[0x0][0x360] ;  /* 0x0000d800ff077b82 */ /* 0x000e240000000800 */
[----:B0-----:R-:W-:-:S04]  /*0050*/  IMAD R7, R7, UR4, R0 ;  /* 0x0000000407077c24 */ /* 0x001fc8000f8e0200 */
[----:B-1----:R-:W-:-:S05]  /*0060*/  IMAD R5, R7, UR7, RZ ;  /* 0x0000000707057c24 */ /* 0x002fca000f8e02ff */
[----:B------:R-:W-:-:S13]  /*0070*/  ISETP.GE.AND P0, PT, R5, UR6, PT ;  /* 0x0000000605007c0c */ /* 0x000fda000bf06270 */
[----:B------:R-:W-:Y:S05]  /*0080*/  @P0 EXIT ;  /* 0x000000000000094d */ /* 0x000fea0003800000 */
[----:B------:R-:W0:Y:S01]  /*0090*/  LDC.64 R2, c[0x0][0x380] ;  /* 0x0000e000ff027b82 */ /* 0x000e220000000a00 */
[----:B------:R-:W1:Y:S01]  /*00a0*/  LDCU.64 UR4, c[0x0][0x358] ;  /* 0x00006b00ff0477ac */ /* 0x000e620008000a00 */
[----:B0-----:R-:W-:-:S06]  /*00b0*/  IMAD.WIDE R2, R5, 0x4, R2 ;  /* 0x0000000405027825 */ /* 0x001fcc00078e0202 */
[----:B------:R-:W0:Y:S01]  /*00c0*/  LDC.64 R4, c[0x0][0x388] ;  /* 0x0000e200ff047b82 */ /* 0x000e220000000a00 */
[----:B-1----:R-:W2:Y:S01]  /*00d0*/  LDG.E R2, desc[UR4][R2.64] ;  /* 0x0000000402027981 */ /* 0x002ea2000c1e1900 */
[----:B0-----:R-:W-:-:S04]  /*00e0*/  IMAD.WIDE R4, R7, 0x4, R4 ;  /* 0x0000000407047825 */ /* 0x001fc800078e0204 */
[----:B--2---:R-:W-:-:S05]  /*00f0*/  FADD R7, R2, R2 ;  /* 0x0000000202077221 */ /* 0x004fca0000000000 */
[----:B------:R-:W-:Y:S01]  /*0100*/  STG.E desc[UR4][R4.64], R7 ;  /* 0x0000000704007986 */ /* 0x000fe2000c101904 */
[----:B------:R-:W-:Y:S05]  /*0110*/  EXIT ;  /* 0x000000000000794d */ /* 0x000fea0003800000 */
.L_x_0:
[----:B------:R-:W-:-:S00]  /*0120*/  BRA `(.L_x_0) ;  /* 0xfffffffc00fc7947 */ /* 0x000fc0000383ffff */
[----:B------:R-:W-:-:S00]  /*0130*/  NOP ;  /* 0x0000000000007918 */ /* 0x000fc00000000000 */
        /* <DEDUP_REMOVED lines=12> */
.L_x_2:


//--------------------- .text._Z14coalesced_readPKfPfi --------------------------
	.section	.text._Z14coalesced_readPKfPfi,"ax",@progbits
	.align	128
        .global         _Z14coalesced_readPKfPfi
        .type           _Z14coalesced_readPKfPfi,@function
        .size           _Z14coalesced_readPKfPfi,(.L_x_3 - _Z14coalesced_readPKfPfi)
        .other          _Z14coalesced_readPKfPfi,@"STO_CUDA_ENTRY STV_DEFAULT"
_Z14coalesced_readPKfPfi:
.text._Z14coalesced_readPKfPfi:
[----:B------:R-:W-:Y:S01]  /*0000*/  LDC R1, c[0x0][0x37c] ;  /* 0x0000df00ff017b82 */ /* 0x000fe20000000800 */
[----:B------:R-:W0:Y:S07]  /*0010*/  S2R R0, SR_TID.X ;  /* 0x0000000000007919 */ /* 0x000e2e0000002100 */
[----:B------:R-:W0:Y:S01]  /*0020*/  S2UR UR4, SR_CTAID.X ;  /* 0x00000000000479c3 */ /* 0x000e220000002500 */
[----:B------:R-:W1:Y:S07]  /*0030*/  LDCU UR5, c[0x0][0x390] ;  /* 0x00007200ff0577ac */ /* 0x000e6e0008000800 */
[----:B------:R-:W0:Y:S02]  /*0040*/  LDC R7, c[0x0][0x360] ;  /* 0x0000d800ff077b82 */ /* 0x000e240000000800 */
[----:B0-----:R-:W-:-:S05]  /*0050*/  IMAD R7, R7, UR4, R0 ;  /* 0x0000000407077c24 */ /* 0x001fca000f8e0200 */
[----:B-1----:R-:W-:-:S13]  /*0060*/  ISETP.GE.AND P0, PT, R7, UR5, PT ;  /* 0x0000000507007c0c */ /* 0x002fda000bf06270 */
[----:B------:R-:W-:Y:S05]  /*0070*/  @P0 EXIT ;  /* 0x000000000000094d */ /* 0x000fea0003800000 */
[----:B------:R-:W0:Y:S01]  /*0080*/  LDC.64 R2, c[0x0][0x380] ;  /* 0x0000e000ff027b82 */ /* 0x000e220000000a00 */
[----:B------:R-:W1:Y:S07]  /*0090*/  LDCU.64 UR4, c[0x0][0x358] ;  /* 0x00006b00ff0477ac */ /* 0x000e6e0008000a00 */
[----:B------:R-:W2:Y:S01]  /*00a0*/  LDC.64 R4, c[0x0][0x388] ;  /* 0x0000e200ff047b82 */ /* 0x000ea20000000a00 */
[----:B0-----:R-:W-:-:S06]  /*00b0*/  IMAD.WIDE R2, R7, 0x4, R2 ;  /* 0x0000000407027825 */ /* 0x001fcc00078e0202 */
[----:B-1----:R-:W3:Y:S01]  /*00c0*/  LDG.E R2, desc[UR4][R2.64] ;  /* 0x0000000402027981 */ /* 0x002ee2000c1e1900 */
[----:B--2---:R-:W-:-:S04]  /*00d0*/  IMAD.WIDE R4, R7, 0x4, R4 ;  /* 0x0000000407047825 */ /* 0x004fc800078e0204 */
[----:B---3--:R-:W-:-:S05]  /*00e0*/  FADD R7, R2, R2 ;  /* 0x0000000202077221 */ /* 0x008fca0000000000 */
[----:B------:R-:W-:Y:S01]  /*00f0*/  STG.E desc[UR4][R4.64], R7 ;  /* 0x0000000704007986 */ /* 0x000fe2000c101904 */
[----:B------:R-:W-:Y:S05]  /*0100*/  EXIT ;  /* 0x000000000000794d */ /* 0x000fea0003800000 */
.L_x_1:
        /* <DEDUP_REMOVED lines=15> */
.L_x_3:


//--------------------- .nv.shared.reserved.0     --------------------------
	.section	.nv.shared.reserved.0,"aw",@nobits
	.weak		__nv_reservedSMEM_offset_0_alias
	.size		__nv_reservedSMEM_offset_0_alias, 0, 64
	.other		__nv_reservedSMEM_offset_0_alias,@"STO_CUDA_RESERVED_SHARED STV_DEFAULT"
__nv_reservedSMEM_offset_0_alias:
	.zero		0
	.zero		64


//--------------------- .nv.constant0._Z12strided_readPKfPfii --------------------------
	.section	.nv.constant0._Z12strided_readPKfPfii,"a",@progbits
	.sectionflags	@""
	.align	4
.nv.constant0._Z12strided_readPKfPfii:
	.zero		920


//--------------------- .nv.constant0._Z14coalesced_readPKfPfi --------------------------
	.section	.nv.constant0._Z14coalesced_readPKfPfi,"a",@progbits
	.sectionflags	@""
	.align	4
.nv.constant0._Z14coalesced_readPKfPfi:
	.zero		916


//--------------------- SYMBOLS --------------------------

	.type		.nv.reservedSmem.offset0,@object
	.size		.nv.reservedSmem.offset0,0x4
